//
// Generated by NVIDIA NVVM Compiler
//
// Compiler Build ID: CL-36424714
// Cuda compilation tools, release 13.0, V13.0.88
// Based on NVVM 20.0.0
//

.version 9.0
.target sm_100
.address_size 64

	// .globl	_Z9sqart_gpuPfS_ii

.visible .entry _Z9sqart_gpuPfS_ii(
	.param .u64 .ptr .align 1 _Z9sqart_gpuPfS_ii_param_0,
	.param .u64 .ptr .align 1 _Z9sqart_gpuPfS_ii_param_1,
	.param .u32 _Z9sqart_gpuPfS_ii_param_2,
	.param .u32 _Z9sqart_gpuPfS_ii_param_3
)
{
	.reg .pred 	%p<4>;
	.reg .b32 	%r<17>;
	.reg .b32 	%f<2>;
	.reg .b64 	%rd<11>;

	ld.param.u64 	%rd3, [_Z9sqart_gpuPfS_ii_param_0];
	ld.param.u64 	%rd4, [_Z9sqart_gpuPfS_ii_param_1];
	ld.param.u32 	%r8, [_Z9sqart_gpuPfS_ii_param_2];
	ld.param.u32 	%r9, [_Z9sqart_gpuPfS_ii_param_3];
	cvta.to.global.u64 	%rd1, %rd4;
	mov.u32 	%r10, %ctaid.x;
	mov.u32 	%r1, %ntid.x;
	mov.u32 	%r11, %tid.x;
	mad.lo.s32 	%r16, %r10, %r1, %r11;
	mul.lo.s32 	%r3, %r9, %r8;
	setp.ge.s32 	%p1, %r16, %r3;
	@%p1 bra 	$L__BB0_6;
	mov.u32 	%r12, %nctaid.x;
	mul.lo.s32 	%r4, %r1, %r12;
	cvta.to.global.u64 	%rd2, %rd3;
$L__BB0_2:
	div.s32 	%r13, %r16, %r8;
	mul.lo.s32 	%r14, %r13, %r8;
	sub.s32 	%r6, %r16, %r14;
	setp.ne.s32 	%p2, %r6, %r13;
	@%p2 bra 	$L__BB0_4;
	mul.wide.s32 	%rd7, %r6, 4;
	add.s64 	%rd8, %rd2, %rd7;
	ld.global.f32 	%f1, [%rd8];
	mul.wide.s32 	%rd9, %r16, 4;
	add.s64 	%rd10, %rd1, %rd9;
	st.global.f32 	[%rd10], %f1;
	bra.uni 	$L__BB0_5;
$L__BB0_4:
	mul.wide.s32 	%rd5, %r16, 4;
	add.s64 	%rd6, %rd1, %rd5;
	mov.b32 	%r15, 0;
	st.global.u32 	[%rd6], %r15;
$L__BB0_5:
	add.s32 	%r16, %r16, %r4;
	setp.lt.s32 	%p3, %r16, %r3;
	@%p3 bra 	$L__BB0_2;
$L__BB0_6:
	bar.sync 	0;
	ret;

}


// ===== COMPILED SASS (sm_100) =====

	.target	sm_100

	.elftype	@"ET_EXEC"


//--------------------- .note.nv.tkinfo           --------------------------
	.section	.note.nv.tkinfo,"",@"SHT_NOTE"
	.sectionflags	@"SHF_NOTE_NV_TKINFO"
	.tkinfo
        /*0018*/ 	.word	0x00000002
        /*0030*/ 	.string	""
        /*0030*/ 	.string	"ptxas"
        /*0030*/ 	.string	"Cuda compilation tools, release 13.0, V13.0.88"
        /*0030*/ 	.string	"Build cuda_13.0.r13.0/compiler.36424714_0"
        /*0030*/ 	.string	"-arch sm_100 -m 64 "



//--------------------- .note.nv.cuinfo           --------------------------
	.section	.note.nv.cuinfo,"",@"SHT_NOTE"
	.sectionflags	@"SHF_NOTE_NV_CUINFO"
        /*0018*/ 	.short	0x0002
        /*001a*/ 	.short	0x0064
        /*001c*/ 	.short	0x0082
	.zero		2


//--------------------- .nv.info                  --------------------------
	.section	.nv.info,"",@"SHT_CUDA_INFO"
	.align	4


	//----- nvinfo : EIATTR_REGCOUNT
	.align		4
        /*0000*/ 	.byte	0x04, 0x2f
        /*0002*/ 	.short	(.L_1 - .L_0)
	.align		4
.L_0:
        /*0004*/ 	.word	index@(_Z9sqart_gpuPfS_ii)
        /*0008*/ 	.word	0x00000016


	//----- nvinfo : EIATTR_FRAME_SIZE
	.align		4
.L_1:
        /*000c*/ 	.byte	0x04, 0x11
        /*000e*/ 	.short	(.L_3 - .L_2)
	.align		4
.L_2:
        /*0010*/ 	.word	index@(_Z9sqart_gpuPfS_ii)
        /*0014*/ 	.word	0x00000000


	//----- nvinfo : EIATTR_MIN_STACK_SIZE
	.align		4
.L_3:
        /*0018*/ 	.byte	0x04, 0x12
        /*001a*/ 	.short	(.L_5 - .L_4)
	.align		4
.L_4:
        /*001c*/ 	.word	index@(_Z9sqart_gpuPfS_ii)
        /*0020*/ 	.word	0x00000000
.L_5:


//--------------------- .nv.compat                --------------------------
	.section	.nv.compat,"",@"SHT_CUDA_COMPAT_INFO"
	.align	4
        /*0000*/ 	.byte	0x02, 0x09, 0x00, 0x00, 0x02, 0x02, 0x01, 0x00, 0x02, 0x05, 0x05, 0x00, 0x03, 0x07, 0x01, 0x01
        /*0010*/ 	.byte	0x02, 0x03, 0x00, 0x00, 0x02, 0x06, 0x01, 0x00, 0x04, 0x0b, 0x08, 0x00, 0x09, 0x00, 0x00, 0x00
        /*0020*/ 	.byte	0x00, 0x00, 0x00, 0x00


//--------------------- .nv.info._Z9sqart_gpuPfS_ii --------------------------
	.section	.nv.info._Z9sqart_gpuPfS_ii,"",@"SHT_CUDA_INFO"
	.sectionflags	@""
	.align	4


	//----- nvinfo : EIATTR_CUDA_API_VERSION
	.align		4
        /*0000*/ 	.byte	0x04, 0x37
        /*0002*/ 	.short	(.L_7 - .L_6)
.L_6:
        /*0004*/ 	.word	0x00000082


	//----- nvinfo : EIATTR_KPARAM_INFO
	.align		4
.L_7:
        /*0008*/ 	.byte	0x04, 0x17
        /*000a*/ 	.short	(.L_9 - .L_8)
.L_8:
        /*000c*/ 	.word	0x00000000
        /*0010*/ 	.short	0x0003
        /*0012*/ 	.short	0x0014
        /*0014*/ 	.byte	0x00, 0xf0, 0x11, 0x00


	//----- nvinfo : EIATTR_KPARAM_INFO
	.align		4
.L_9:
        /*0018*/ 	.byte	0x04, 0x17
        /*001a*/ 	.short	(.L_11 - .L_10)
.L_10:
        /*001c*/ 	.word	0x00000000
        /*0020*/ 	.short	0x0002
        /*0022*/ 	.short	0x0010
        /*0024*/ 	.byte	0x00, 0xf0, 0x11, 0x00


	//----- nvinfo : EIATTR_KPARAM_INFO
	.align		4
.L_11:
        /*0028*/ 	.byte	0x04, 0x17
        /*002a*/ 	.short	(.L_13 - .L_12)
.L_12:
        /*002c*/ 	.word	0x00000000
        /*0030*/ 	.short	0x0001
        /*0032*/ 	.short	0x0008
        /*0034*/ 	.byte	0x00, 0xf5, 0x21, 0x00


	//----- nvinfo : EIATTR_KPARAM_INFO
	.align		4
.L_13:
        /*0038*/ 	.byte	0x04, 0x17
        /*003a*/ 	.short	(.L_15 - .L_14)
.L_14:
        /*003c*/ 	.word	0x00000000
        /*0040*/ 	.short	0x0000
        /*0042*/ 	.short	0x0000
        /*0044*/ 	.byte	0x00, 0xf5, 0x21, 0x00


	//----- nvinfo : EIATTR_SPARSE_MMA_MASK
	.align		4
.L_15:
        /*0048*/ 	.byte	0x03, 0x50
        /*004a*/ 	.short	0x0000


	//----- nvinfo : EIATTR_MAXREG_COUNT
	.align		4
        /*004c*/ 	.byte	0x03, 0x1b
        /*004e*/ 	.short	0x00ff


	//----- nvinfo : EIATTR_NUM_BARRIERS
	.align		4
        /*0050*/ 	.byte	0x02, 0x4c
        /*0052*/ 	.byte	0x01
	.zero		1


	//----- nvinfo : EIATTR_MERCURY_ISA_VERSION
	.align		4
        /*0054*/ 	.byte	0x03, 0x5f
        /*0056*/ 	.short	0x0101


	//----- nvinfo : EIATTR_VRC_CTA_INIT_COUNT
	.align		4
        /*0058*/ 	.byte	0x02, 0x4a
	.zero		1
	.zero		1


	//----- nvinfo : EIATTR_EXIT_INSTR_OFFSETS
	.align		4
        /*005c*/ 	.byte	0x04, 0x1c
        /*005e*/ 	.short	(.L_17 - .L_16)


	//   ....[0]....
.L_16:
        /*0060*/ 	.word	0x00000410


	//----- nvinfo : EIATTR_CRS_STACK_SIZE
	.align		4
.L_17:
        /*0064*/ 	.byte	0x04, 0x1e
        /*0066*/ 	.short	(.L_19 - .L_18)
.L_18:
        /*0068*/ 	.word	0x00000000


	//----- nvinfo : EIATTR_CBANK_PARAM_SIZE
	.align		4
.L_19:
        /*006c*/ 	.byte	0x03, 0x19
        /*006e*/ 	.short	0x0018


	//----- nvinfo : EIATTR_PARAM_CBANK
	.align		4
        /*0070*/ 	.byte	0x04, 0x0a
        /*0072*/ 	.short	(.L_21 - .L_20)
	.align		4
.L_20:
        /*0074*/ 	.word	index@(.nv.constant0._Z9sqart_gpuPfS_ii)
        /*0078*/ 	.short	0x0380
        /*007a*/ 	.short	0x0018


	//----- nvinfo : EIATTR_SW_WAR
	.align		4
.L_21:
        /*007c*/ 	.byte	0x04, 0x36
        /*007e*/ 	.short	(.L_23 - .L_22)
.L_22:
        /*0080*/ 	.word	0x00000008
.L_23:


//--------------------- .nv.callgraph             --------------------------
	.section	.nv.callgraph,"",@"SHT_CUDA_CALLGRAPH"
	.align	4
	.sectionentsize	8
	.align		4
        /*0000*/ 	.word	0x00000000
	.align		4
        /*0004*/ 	.word	0xffffffff
	.align		4
        /*0008*/ 	.word	0x00000000
	.align		4
        /*000c*/ 	.word	0xfffffffe
	.align		4
        /*0010*/ 	.word	0x00000000
	.align		4
        /*0014*/ 	.word	0xfffffffd
	.align		4
        /*0018*/ 	.word	0x00000000
	.align		4
        /*001c*/ 	.word	0xfffffffc


//--------------------- .text._Z9sqart_gpuPfS_ii  --------------------------
	.section	.text._Z9sqart_gpuPfS_ii,"ax",@progbits
	.align	128
        .global         _Z9sqart_gpuPfS_ii
        .type           _Z9sqart_gpuPfS_ii,@function
        .size           _Z9sqart_gpuPfS_ii,(.L_x_7 - _Z9sqart_gpuPfS_ii)
        .other          _Z9sqart_gpuPfS_ii,@"STO_CUDA_ENTRY STV_DEFAULT"
_Z9sqart_gpuPfS_ii:
.text._Z9sqart_gpuPfS_ii:
[----:B------:R-:W-:Y:S01]  /*0000*/  LDC R1, c[0x0][0x37c] ;  /* 0x0000df00ff017b82 */ /* 0x000fe20000000800 */
[----:B------:R-:W0:Y:S07]  /*0010*/  S2R R15, SR_TID.X ;  /* 0x00000000000f7919 */ /* 0x000e2e0000002100 */
[----:B------:R-:W0:Y:S01]  /*0020*/  S2UR UR4, SR_CTAID.X ;  /* 0x00000000000479c3 */ /* 0x000e220000002500 */
[----:B------:R-:W-:Y:S07]  /*0030*/  BSSY.RECONVERGENT B0, `(.L_x_0) ;  /* 0x000003c000007945 */ /* 0x000fee0003800200 */
[----:B------:R-:W0:Y:S08]  /*0040*/  LDC R16, c[0x0][0x360] ;  /* 0x0000d800ff107b82 */ /* 0x000e300000000800 */
[----:B------:R-:W1:Y:S01]  /*0050*/  LDC.64 R2, c[0x0][0x390] ;  /* 0x0000e400ff027b82 */ /* 0x000e620000000a00 */
[----:B0-----:R-:W-:-:S02]  /*0060*/  IMAD R15, R16, UR4, R15 ;  /* 0x00000004100f7c24 */ /* 0x001fc4000f8e020f */
[----:B-1----:R-:W-:-:S05]  /*0070*/  IMAD R0, R3, R2, RZ ;  /* 0x0000000203007224 */ /* 0x002fca00078e02ff */
[----:B------:R-:W-:-:S13]  /*0080*/  ISETP.GE.AND P0, PT, R15, R0, PT ;  /* 0x000000000f00720c */ /* 0x000fda0003f06270 */
[----:B------:R-:W-:Y:S05]  /*0090*/  @P0 BRA `(.L_x_1) ;  /* 0x0000000000d40947 */ /* 0x000fea0003800000 */
[----:B------:R-:W-:Y:S01]  /*00a0*/  IABS R10, R2 ;  /* 0x00000002000a7213 */ /* 0x000fe20000000000 */
[----:B------:R-:W0:Y:S01]  /*00b0*/  LDC R11, c[0x0][0x390] ;  /* 0x0000e400ff0b7b82 */ /* 0x000e220000000800 */
[----:B------:R-:W1:Y:S02]  /*00c0*/  LDCU UR4, c[0x0][0x370] ;  /* 0x00006e00ff0477ac */ /* 0x000e640008000800 */
[----:B------:R-:W2:Y:S05]  /*00d0*/  I2F.RP R14, R10 ;  /* 0x0000000a000e7306 */ /* 0x000eaa0000209400 */
[----:B------:R-:W3:Y:S08]  /*00e0*/  LDC.64 R2, c[0x0][0x358] ;  /* 0x0000d600ff027b82 */ /* 0x000ef00000000a00 */
[----:B------:R-:W4:Y:S01]  /*00f0*/  LDC.64 R4, c[0x0][0x388] ;  /* 0x0000e200ff047b82 */ /* 0x000f220000000a00 */
[----:B--2---:R-:W2:Y:S07]  /*0100*/  MUFU.RCP R14, R14 ;  /* 0x0000000e000e7308 */ /* 0x004eae0000001000 */
[----:B------:R-:W3:Y:S01]  /*0110*/  LDC.64 R6, c[0x0][0x380] ;  /* 0x0000e000ff067b82 */ /* 0x000ee20000000a00 */
[----:B0-----:R-:W-:-:S02]  /*0120*/  IABS R18, R11 ;  /* 0x0000000b00127213 */ /* 0x001fc40000000000 */
[----:B------:R-:W-:-:S05]  /*0130*/  ISETP.NE.AND P0, PT, R11, RZ, PT ;  /* 0x000000ff0b00720c */ /* 0x000fca0003f05270 */
[----:B------:R-:W0:Y:S01]  /*0140*/  LDC.64 R8, c[0x0][0x388] ;  /* 0x0000e200ff087b82 */ /* 0x000e220000000a00 */
[----:B--2---:R-:W-:Y:S02]  /*0150*/  VIADD R12, R14, 0xffffffe ;  /* 0x0ffffffe0e0c7836 */ /* 0x004fe40000000000 */
[----:B-1----:R-:W-:Y:S02]  /*0160*/  IMAD R14, R16, UR4, RZ ;  /* 0x00000004100e7c24 */ /* 0x002fe4000f8e02ff */
[----:B------:R1:W2:Y:S02]  /*0170*/  F2I.FTZ.U32.TRUNC.NTZ R13, R12 ;  /* 0x0000000c000d7305 */ /* 0x0002a4000021f000 */
[----:B-1----:R-:W-:Y:S02]  /*0180*/  HFMA2 R12, -RZ, RZ, 0, 0 ;  /* 0x00000000ff0c7431 */ /* 0x002fe400000001ff */
[----:B--2---:R-:W-:-:S04]  /*0190*/  IMAD.MOV R17, RZ, RZ, -R13 ;  /* 0x000000ffff117224 */ /* 0x004fc800078e0a0d */
[----:B------:R-:W-:-:S04]  /*01a0*/  IMAD R17, R17, R10, RZ ;  /* 0x0000000a11117224 */ /* 0x000fc800078e02ff */
[----:B------:R-:W-:-:S04]  /*01b0*/  IMAD.HI.U32 R12, R13, R17, R12 ;  /* 0x000000110d0c7227 */ /* 0x000fc800078e000c */
[----:B------:R-:W-:Y:S02]  /*01c0*/  IMAD.MOV.U32 R13, RZ, RZ, R15 ;  /* 0x000000ffff0d7224 */ /* 0x000fe400078e000f */
[----:B---34-:R-:W-:-:S07]  /*01d0*/  IMAD.MOV.U32 R15, RZ, RZ, R18 ;  /* 0x000000ffff0f7224 */ /* 0x018fce00078e0012 */
.L_x_5:
[----:B01----:R-:W-:Y:S01]  /*01e0*/  IABS R17, R13 ;  /* 0x0000000d00117213 */ /* 0x003fe20000000000 */
[----:B------:R-:W-:Y:S04]  /*01f0*/  BSSY.RECONVERGENT B1, `(.L_x_2) ;  /* 0x000001c000017945 */ /* 0x000fe80003800200 */
[----:B------:R-:W-:-:S05]  /*0200*/  IMAD.HI.U32 R16, R12, R17, RZ ;  /* 0x000000110c107227 */ /* 0x000fca00078e00ff */
[----:B------:R-:W-:-:S05]  /*0210*/  IADD3 R18, PT, PT, -R16, RZ, RZ ;  /* 0x000000ff10127210 */ /* 0x000fca0007ffe1ff */
[----:B------:R-:W-:-:S05]  /*0220*/  IMAD R17, R15, R18, R17 ;  /* 0x000000120f117224 */ /* 0x000fca00078e0211 */
[----:B------:R-:W-:-:S13]  /*0230*/  ISETP.GT.U32.AND P2, PT, R10, R17, PT ;  /* 0x000000110a00720c */ /* 0x000fda0003f44070 */
[----:B------:R-:W-:Y:S01]  /*0240*/  @!P2 IMAD.IADD R17, R17, 0x1, -R15 ;  /* 0x000000011111a824 */ /* 0x000fe200078e0a0f */
[----:B------:R-:W-:-:S04]  /*0250*/  @!P2 IADD3 R16, PT, PT, R16, 0x1, RZ ;  /* 0x000000011010a810 */ /* 0x000fc80007ffe0ff */
[----:B------:R-:W-:Y:S02]  /*0260*/  ISETP.GE.U32.AND P1, PT, R17, R10, PT ;  /* 0x0000000a1100720c */ /* 0x000fe40003f26070 */
[----:B------:R-:W-:-:S04]  /*0270*/  LOP3.LUT R17, R13, R11, RZ, 0x3c, !PT ;  /* 0x0000000b0d117212 */ /* 0x000fc800078e3cff */
[----:B------:R-:W-:-:S07]  /*0280*/  ISETP.GE.AND P3, PT, R17, RZ, PT ;  /* 0x000000ff1100720c */ /* 0x000fce0003f66270 */
[----:B------:R-:W-:-:S06]  /*0290*/  @P1 VIADD R16, R16, 0x1 ;  /* 0x0000000110101836 */ /* 0x000fcc0000000000 */
[----:B------:R-:W-:Y:S02]  /*02a0*/  @!P3 IADD3 R16, PT, PT, -R16, RZ, RZ ;  /* 0x000000ff1010b210 */ /* 0x000fe40007ffe1ff */
[----:B------:R-:W-:-:S05]  /*02b0*/  @!P0 LOP3.LUT R16, RZ, R11, RZ, 0x33, !PT ;  /* 0x0000000bff108212 */ /* 0x000fca00078e33ff */
[----:B------:R-:W-:-:S04]  /*02c0*/  IMAD.MOV R18, RZ, RZ, -R16 ;  /* 0x000000ffff127224 */ /* 0x000fc800078e0a10 */
[----:B------:R-:W-:-:S05]  /*02d0*/  IMAD R17, R11, R18, R13 ;  /* 0x000000120b117224 */ /* 0x000fca00078e020d */
[----:B------:R-:W-:-:S13]  /*02e0*/  ISETP.NE.AND P1, PT, R17, R16, PT ;  /* 0x000000101100720c */ /* 0x000fda0003f25270 */
[----:B------:R-:W-:Y:S05]  /*02f0*/  @P1 BRA `(.L_x_3) ;  /* 0x00000000001c1947 */ /* 0x000fea0003800000 */
[----:B------:R-:W-:Y:S01]  /*0300*/  R2UR UR4, R2 ;  /* 0x00000000020472ca */ /* 0x000fe200000e0000 */
[----:B------:R-:W-:Y:S01]  /*0310*/  IMAD.WIDE R16, R17, 0x4, R6 ;  /* 0x0000000411107825 */ /* 0x000fe200078e0206 */
[----:B------:R-:W-:-:S13]  /*0320*/  R2UR UR5, R3 ;  /* 0x00000000030572ca */ /* 0x000fda00000e0000 */
[----:B------:R-:W2:Y:S01]  /*0330*/  LDG.E R17, desc[UR4][R16.64] ;  /* 0x0000000410117981 */ /* 0x000ea2000c1e1900 */
[----:B0-----:R-:W-:-:S05]  /*0340*/  IMAD.WIDE R18, R13, 0x4, R8 ;  /* 0x000000040d127825 */ /* 0x001fca00078e0208 */
[----:B--2---:R0:W-:Y:S01]  /*0350*/  STG.E desc[UR4][R18.64], R17 ;  /* 0x0000001112007986 */ /* 0x0041e2000c101904 */
[----:B------:R-:W-:Y:S05]  /*0360*/  BRA `(.L_x_4) ;  /* 0x0000000000107947 */ /* 0x000fea0003800000 */
.L_x_3:
[----:B------:R-:W-:Y:S01]  /*0370*/  R2UR UR4, R2 ;  /* 0x00000000020472ca */ /* 0x000fe200000e0000 */
[----:B------:R-:W-:Y:S01]  /*0380*/  IMAD.WIDE R16, R13, 0x4, R4 ;  /* 0x000000040d107825 */ /* 0x000fe200078e0204 */
[----:B------:R-:W-:-:S13]  /*0390*/  R2UR UR5, R3 ;  /* 0x00000000030572ca */ /* 0x000fda00000e0000 */
[----:B------:R1:W-:Y:S02]  /*03a0*/  STG.E desc[UR4][R16.64], RZ ;  /* 0x000000ff10007986 */ /* 0x0003e4000c101904 */
.L_x_4:
[----:B------:R-:W-:Y:S05]  /*03b0*/  BSYNC.RECONVERGENT B1 ;  /* 0x0000000000017941 */ /* 0x000fea0003800200 */
.L_x_2:
[----:B------:R-:W-:-:S04]  /*03c0*/  IADD3 R13, PT, PT, R14, R13, RZ ;  /* 0x0000000d0e0d7210 */ /* 0x000fc80007ffe0ff */
[----:B------:R-:W-:-:S13]  /*03d0*/  ISETP.GE.AND P1, PT, R13, R0, PT ;  /* 0x000000000d00720c */ /* 0x000fda0003f26270 */
[----:B------:R-:W-:Y:S05]  /*03e0*/  @!P1 BRA `(.L_x_5) ;  /* 0xfffffffc007c9947 */ /* 0x000fea000383ffff */
.L_x_1:
[----:B------:R-:W-:Y:S05]  /*03f0*/  BSYNC.RECONVERGENT B0 ;  /* 0x0000000000007941 */ /* 0x000fea0003800200 */
.L_x_0:
[----:B------:R-:W-:Y:S06]  /*0400*/  BAR.SYNC.DEFER_BLOCKING 0x0 ;  /* 0x0000000000007b1d */ /* 0x000fec0000010000 */
[----:B------:R-:W-:Y:S05]  /*0410*/  EXIT ;  /* 0x000000000000794d */ /* 0x000fea0003800000 */
.L_x_6:
[----:B------:R-:W-:-:S00]  /*0420*/  BRA `(.L_x_6) ;  /* 0xfffffffc00fc7947 */ /* 0x000fc0000383ffff */
[----:B------:R-:W-:-:S00]  /*0430*/  NOP ;  /* 0x0000000000007918 */ /* 0x000fc00000000000 */
        /* <DEDUP_REMOVED lines=12> */
.L_x_7:


//--------------------- .nv.shared.reserved.0     --------------------------
	.section	.nv.shared.reserved.0,"aw",@nobits
	.weak		__nv_reservedSMEM_offset_0_alias
	.size		__nv_reservedSMEM_offset_0_alias, 0, 64
	.other		__nv_reservedSMEM_offset_0_alias,@"STO_CUDA_RESERVED_SHARED STV_DEFAULT"
__nv_reservedSMEM_offset_0_alias:
	.zero		0
	.zero		64


//--------------------- .nv.constant0._Z9sqart_gpuPfS_ii --------------------------
	.section	.nv.constant0._Z9sqart_gpuPfS_ii,"a",@progbits
	.sectionflags	@""
	.align	4
.nv.constant0._Z9sqart_gpuPfS_ii:
	.zero		920


//--------------------- SYMBOLS --------------------------

	.type		.nv.reservedSmem.offset0,@object
	.size		.nv.reservedSmem.offset0,0x4
